//
// Generated by NVIDIA NVVM Compiler
//
// Compiler Build ID: CL-36424714
// Cuda compilation tools, release 13.0, V13.0.88
// Based on NVVM 20.0.0
//

.version 9.0
.target sm_100
.address_size 64

	// .globl	_Z4test7__half2

.visible .entry _Z4test7__half2(
	.param .align 4 .b8 _Z4test7__half2_param_0[4]
)
{


	ret;

}


// ===== COMPILED SASS (sm_100) =====

	.target	sm_100

	.elftype	@"ET_EXEC"


//--------------------- .note.nv.tkinfo           --------------------------
	.section	.note.nv.tkinfo,"",@"SHT_NOTE"
	.sectionflags	@"SHF_NOTE_NV_TKINFO"
	.tkinfo
        /*0018*/ 	.word	0x00000002
        /*0030*/ 	.string	""
        /*0030*/ 	.string	"ptxas"
        /*0030*/ 	.string	"Cuda compilation tools, release 13.0, V13.0.88"
        /*0030*/ 	.string	"Build cuda_13.0.r13.0/compiler.36424714_0"
        /*0030*/ 	.string	"-arch sm_100 -m 64 "



//--------------------- .note.nv.cuinfo           --------------------------
	.section	.note.nv.cuinfo,"",@"SHT_NOTE"
	.sectionflags	@"SHF_NOTE_NV_CUINFO"
        /*0018*/ 	.short	0x0002
        /*001a*/ 	.short	0x0064
        /*001c*/ 	.short	0x0082
	.zero		2


//--------------------- .nv.info                  --------------------------
	.section	.nv.info,"",@"SHT_CUDA_INFO"
	.align	4


	//----- nvinfo : EIATTR_REGCOUNT
	.align		4
        /*0000*/ 	.byte	0x04, 0x2f
        /*0002*/ 	.short	(.L_1 - .L_0)
	.align		4
.L_0:
        /*0004*/ 	.word	index@(_Z4test7__half2)
        /*0008*/ 	.word	0x00000004


	//----- nvinfo : EIATTR_FRAME_SIZE
	.align		4
.L_1:
        /*000c*/ 	.byte	0x04, 0x11
        /*000e*/ 	.short	(.L_3 - .L_2)
	.align		4
.L_2:
        /*0010*/ 	.word	index@(_Z4test7__half2)
        /*0014*/ 	.word	0x00000000


	//----- nvinfo : EIATTR_MIN_STACK_SIZE
	.align		4
.L_3:
        /*0018*/ 	.byte	0x04, 0x12
        /*001a*/ 	.short	(.L_5 - .L_4)
	.align		4
.L_4:
        /*001c*/ 	.word	index@(_Z4test7__half2)
        /*0020*/ 	.word	0x00000000
.L_5:


//--------------------- .nv.compat                --------------------------
	.section	.nv.compat,"",@"SHT_CUDA_COMPAT_INFO"
	.align	4
        /*0000*/ 	.byte	0x02, 0x09, 0x00, 0x00, 0x02, 0x02, 0x01, 0x00, 0x02, 0x05, 0x05, 0x00, 0x03, 0x07, 0x01, 0x01
        /*0010*/ 	.byte	0x02, 0x03, 0x00, 0x00, 0x02, 0x06, 0x01, 0x00, 0x04, 0x0b, 0x08, 0x00, 0x09, 0x00, 0x00, 0x00
        /*0020*/ 	.byte	0x00, 0x00, 0x00, 0x00


//--------------------- .nv.info._Z4test7__half2  --------------------------
	.section	.nv.info._Z4test7__half2,"",@"SHT_CUDA_INFO"
	.sectionflags	@""
	.align	4


	//----- nvinfo : EIATTR_CUDA_API_VERSION
	.align		4
        /*0000*/ 	.byte	0x04, 0x37
        /*0002*/ 	.short	(.L_7 - .L_6)
.L_6:
        /*0004*/ 	.word	0x00000082


	//----- nvinfo : EIATTR_KPARAM_INFO
	.align		4
.L_7:
        /*0008*/ 	.byte	0x04, 0x17
        /*000a*/ 	.short	(.L_9 - .L_8)
.L_8:
        /*000c*/ 	.word	0x00000000
        /*0010*/ 	.short	0x0000
        /*0012*/ 	.short	0x0000
        /*0014*/ 	.byte	0x00, 0xf0, 0x11, 0x00


	//----- nvinfo : EIATTR_SPARSE_MMA_MASK
	.align		4
.L_9:
        /*0018*/ 	.byte	0x03, 0x50
        /*001a*/ 	.short	0x0000


	//----- nvinfo : EIATTR_MAXREG_COUNT
	.align		4
        /*001c*/ 	.byte	0x03, 0x1b
        /*001e*/ 	.short	0x00ff


	//----- nvinfo : EIATTR_MERCURY_ISA_VERSION
	.align		4
        /*0020*/ 	.byte	0x03, 0x5f
        /*0022*/ 	.short	0x0101


	//----- nvinfo : EIATTR_VRC_CTA_INIT_COUNT
	.align		4
        /*0024*/ 	.byte	0x02, 0x4a
	.zero		1
	.zero		1


	//----- nvinfo : EIATTR_EXIT_INSTR_OFFSETS
	.align		4
        /*0028*/ 	.byte	0x04, 0x1c
        /*002a*/ 	.short	(.L_11 - .L_10)


	//   ....[0]....
.L_10:
        /*002c*/ 	.word	0x00000010


	//----- nvinfo : EIATTR_CBANK_PARAM_SIZE
	.align		4
.L_11:
        /*0030*/ 	.byte	0x03, 0x19
        /*0032*/ 	.short	0x0004


	//----- nvinfo : EIATTR_PARAM_CBANK
	.align		4
        /*0034*/ 	.byte	0x04, 0x0a
        /*0036*/ 	.short	(.L_13 - .L_12)
	.align		4
.L_12:
        /*0038*/ 	.word	index@(.nv.constant0._Z4test7__half2)
        /*003c*/ 	.short	0x0380
        /*003e*/ 	.short	0x0004


	//----- nvinfo : EIATTR_SW_WAR
	.align		4
.L_13:
        /*0040*/ 	.byte	0x04, 0x36
        /*0042*/ 	.short	(.L_15 - .L_14)
.L_14:
        /*0044*/ 	.word	0x00000008
.L_15:


//--------------------- .nv.callgraph             --------------------------
	.section	.nv.callgraph,"",@"SHT_CUDA_CALLGRAPH"
	.align	4
	.sectionentsize	8
	.align		4
        /*0000*/ 	.word	0x00000000
	.align		4
        /*0004*/ 	.word	0xffffffff
	.align		4
        /*0008*/ 	.word	0x00000000
	.align		4
        /*000c*/ 	.word	0xfffffffe
	.align		4
        /*0010*/ 	.word	0x00000000
	.align		4
        /*0014*/ 	.word	0xfffffffd
	.align		4
        /*0018*/ 	.word	0x00000000
	.align		4
        /*001c*/ 	.word	0xfffffffc


//--------------------- .text._Z4test7__half2     --------------------------
	.section	.text._Z4test7__half2,"ax",@progbits
	.align	128
        .global         _Z4test7__half2
        .type           _Z4test7__half2,@function
        .size           _Z4test7__half2,(.L_x_1 - _Z4test7__half2)
        .other          _Z4test7__half2,@"STO_CUDA_ENTRY STV_DEFAULT"
_Z4test7__half2:
.text._Z4test7__half2:
[----:B------:R-:W-:Y:S01]  /*0000*/  LDC R1, c[0x0][0x37c] ;  /* 0x0000df00ff017b82 */ /* 0x000fe20000000800 */
[----:B------:R-:W-:Y:S05]  /*0010*/  EXIT ;  /* 0x000000000000794d */ /* 0x000fea0003800000 */
.L_x_0:
[----:B------:R-:W-:-:S00]  /*0020*/  BRA `(.L_x_0) ;  /* 0xfffffffc00fc7947 */ /* 0x000fc0000383ffff */
[----:B------:R-:W-:-:S00]  /*0030*/  NOP ;  /* 0x0000000000007918 */ /* 0x000fc00000000000 */
        /* <DEDUP_REMOVED lines=12> */
.L_x_1:


//--------------------- .nv.shared.reserved.0     --------------------------
	.section	.nv.shared.reserved.0,"aw",@nobits
	.weak		__nv_reservedSMEM_offset_0_alias
	.size		__nv_reservedSMEM_offset_0_alias, 0, 64
	.other		__nv_reservedSMEM_offset_0_alias,@"STO_CUDA_RESERVED_SHARED STV_DEFAULT"
__nv_reservedSMEM_offset_0_alias:
	.zero		0
	.zero		64


//--------------------- .nv.constant0._Z4test7__half2 --------------------------
	.section	.nv.constant0._Z4test7__half2,"a",@progbits
	.sectionflags	@""
	.align	4
.nv.constant0._Z4test7__half2:
	.zero		900


//--------------------- SYMBOLS --------------------------

	.type		.nv.reservedSmem.offset0,@object
	.size		.nv.reservedSmem.offset0,0x4
